//
// Generated by NVIDIA NVVM Compiler
//
// Compiler Build ID: CL-36424714
// Cuda compilation tools, release 13.0, V13.0.88
// Based on NVVM 20.0.0
//

.version 9.0
.target sm_100
.address_size 64

	// .globl	_Z17block_linear_scanPiS_i

.visible .entry _Z17block_linear_scanPiS_i(
	.param .u64 .ptr .align 1 _Z17block_linear_scanPiS_i_param_0,
	.param .u64 .ptr .align 1 _Z17block_linear_scanPiS_i_param_1,
	.param .u32 _Z17block_linear_scanPiS_i_param_2
)
{
	.reg .pred 	%p<8>;
	.reg .b32 	%r<30>;
	.reg .b64 	%rd<37>;

	ld.param.u64 	%rd19, [_Z17block_linear_scanPiS_i_param_0];
	ld.param.u64 	%rd18, [_Z17block_linear_scanPiS_i_param_1];
	cvta.to.global.u64 	%rd1, %rd19;
	mov.u32 	%r10, %tid.x;
	mov.u32 	%r1, %ctaid.x;
	mov.u32 	%r2, %ntid.x;
	mul.lo.s32 	%r11, %r1, %r2;
	cvt.u64.u32 	%rd2, %r11;
	setp.ne.s32 	%p1, %r10, 0;
	@%p1 bra 	$L__BB0_10;
	cvt.u32.u64 	%r13, %rd2;
	setp.gt.u32 	%p2, %r13, 99999999;
	mov.b32 	%r29, 0;
	@%p2 bra 	$L__BB0_8;
	cvt.u64.u32 	%rd21, %r2;
	add.s64 	%rd22, %rd21, -1;
	sub.s64 	%rd23, 99999999, %rd2;
	min.u64 	%rd24, %rd22, %rd23;
	add.s64 	%rd3, %rd24, 1;
	and.b64  	%rd4, %rd3, 3;
	setp.lt.u64 	%p3, %rd24, 3;
	mov.b32 	%r29, 0;
	mov.b64 	%rd34, 0;
	@%p3 bra 	$L__BB0_5;
	and.b64  	%rd34, %rd3, -4;
	shl.b64 	%rd25, %rd2, 2;
	add.s64 	%rd26, %rd25, %rd1;
	add.s64 	%rd32, %rd26, 8;
	mov.b32 	%r29, 0;
	mov.u64 	%rd33, %rd34;
$L__BB0_4:
	ld.global.u32 	%r17, [%rd32+-8];
	add.s32 	%r18, %r17, %r29;
	st.global.u32 	[%rd32+-8], %r18;
	ld.global.u32 	%r19, [%rd32+-4];
	add.s32 	%r20, %r19, %r18;
	st.global.u32 	[%rd32+-4], %r20;
	ld.global.u32 	%r21, [%rd32];
	add.s32 	%r22, %r21, %r20;
	st.global.u32 	[%rd32], %r22;
	ld.global.u32 	%r23, [%rd32+4];
	add.s32 	%r29, %r23, %r22;
	st.global.u32 	[%rd32+4], %r29;
	add.s64 	%rd33, %rd33, -4;
	add.s64 	%rd32, %rd32, 16;
	setp.ne.s64 	%p4, %rd33, 0;
	@%p4 bra 	$L__BB0_4;
$L__BB0_5:
	setp.eq.s64 	%p5, %rd4, 0;
	@%p5 bra 	$L__BB0_8;
	add.s64 	%rd27, %rd34, %rd2;
	shl.b64 	%rd28, %rd27, 2;
	add.s64 	%rd36, %rd1, %rd28;
	neg.s64 	%rd35, %rd4;
$L__BB0_7:
	.pragma "nounroll";
	ld.global.u32 	%r24, [%rd36];
	add.s32 	%r29, %r24, %r29;
	st.global.u32 	[%rd36], %r29;
	add.s64 	%rd36, %rd36, 4;
	add.s64 	%rd35, %rd35, 1;
	setp.ne.s64 	%p6, %rd35, 0;
	@%p6 bra 	$L__BB0_7;
$L__BB0_8:
	setp.eq.s64 	%p7, %rd18, 0;
	@%p7 bra 	$L__BB0_10;
	cvta.to.global.u64 	%rd29, %rd18;
	mul.wide.u32 	%rd30, %r1, 4;
	add.s64 	%rd31, %rd29, %rd30;
	st.global.u32 	[%rd31], %r29;
$L__BB0_10:
	ret;

}
	// .globl	_Z10add_blocksPii
.visible .entry _Z10add_blocksPii(
	.param .u64 .ptr .align 1 _Z10add_blocksPii_param_0,
	.param .u32 _Z10add_blocksPii_param_1
)
{
	.reg .pred 	%p<12>;
	.reg .b32 	%r<67>;
	.reg .b64 	%rd<41>;

	ld.param.u64 	%rd22, [_Z10add_blocksPii_param_0];
	ld.param.u32 	%r4, [_Z10add_blocksPii_param_1];
	cvta.to.global.u64 	%rd1, %rd22;
	mov.u32 	%r5, %tid.x;
	setp.ne.s32 	%p1, %r5, 0;
	setp.lt.u32 	%p2, %r4, 2;
	or.pred  	%p3, %p1, %p2;
	@%p3 bra 	$L__BB1_13;
	cvt.s64.s32 	%rd24, %r4;
	add.s64 	%rd2, %rd24, -1;
	add.s64 	%rd25, %rd24, -2;
	and.b64  	%rd3, %rd2, 15;
	setp.lt.u64 	%p4, %rd25, 15;
	mov.b64 	%rd36, 1;
	@%p4 bra 	$L__BB1_4;
	ld.global.u32 	%r66, [%rd1];
	and.b64  	%rd27, %rd2, -16;
	neg.s64 	%rd4, %rd27;
	add.s64 	%rd34, %rd1, 32;
	mov.b64 	%rd36, 1;
$L__BB1_3:
	.pragma "nounroll";
	ld.global.u32 	%r6, [%rd34+-28];
	add.s32 	%r7, %r6, %r66;
	st.global.u32 	[%rd34+-28], %r7;
	ld.global.u32 	%r8, [%rd34+-24];
	add.s32 	%r9, %r8, %r7;
	st.global.u32 	[%rd34+-24], %r9;
	ld.global.u32 	%r10, [%rd34+-20];
	add.s32 	%r11, %r10, %r9;
	st.global.u32 	[%rd34+-20], %r11;
	ld.global.u32 	%r12, [%rd34+-16];
	add.s32 	%r13, %r12, %r11;
	st.global.u32 	[%rd34+-16], %r13;
	ld.global.u32 	%r14, [%rd34+-12];
	add.s32 	%r15, %r14, %r13;
	st.global.u32 	[%rd34+-12], %r15;
	ld.global.u32 	%r16, [%rd34+-8];
	add.s32 	%r17, %r16, %r15;
	st.global.u32 	[%rd34+-8], %r17;
	ld.global.u32 	%r18, [%rd34+-4];
	add.s32 	%r19, %r18, %r17;
	st.global.u32 	[%rd34+-4], %r19;
	ld.global.u32 	%r20, [%rd34];
	add.s32 	%r21, %r20, %r19;
	st.global.u32 	[%rd34], %r21;
	ld.global.u32 	%r22, [%rd34+4];
	add.s32 	%r23, %r22, %r21;
	st.global.u32 	[%rd34+4], %r23;
	ld.global.u32 	%r24, [%rd34+8];
	add.s32 	%r25, %r24, %r23;
	st.global.u32 	[%rd34+8], %r25;
	ld.global.u32 	%r26, [%rd34+12];
	add.s32 	%r27, %r26, %r25;
	st.global.u32 	[%rd34+12], %r27;
	ld.global.u32 	%r28, [%rd34+16];
	add.s32 	%r29, %r28, %r27;
	st.global.u32 	[%rd34+16], %r29;
	ld.global.u32 	%r30, [%rd34+20];
	add.s32 	%r31, %r30, %r29;
	st.global.u32 	[%rd34+20], %r31;
	ld.global.u32 	%r32, [%rd34+24];
	add.s32 	%r33, %r32, %r31;
	st.global.u32 	[%rd34+24], %r33;
	ld.global.u32 	%r34, [%rd34+28];
	add.s32 	%r35, %r34, %r33;
	st.global.u32 	[%rd34+28], %r35;
	ld.global.u32 	%r36, [%rd34+32];
	add.s32 	%r66, %r36, %r35;
	st.global.u32 	[%rd34+32], %r66;
	add.s64 	%rd36, %rd36, 16;
	add.s64 	%rd28, %rd4, %rd36;
	add.s64 	%rd34, %rd34, 64;
	setp.ne.s64 	%p5, %rd28, 1;
	@%p5 bra 	$L__BB1_3;
$L__BB1_4:
	setp.eq.s64 	%p6, %rd3, 0;
	@%p6 bra 	$L__BB1_13;
	and.b64  	%rd11, %rd2, 7;
	setp.lt.u64 	%p7, %rd3, 8;
	@%p7 bra 	$L__BB1_7;
	shl.b64 	%rd29, %rd36, 2;
	add.s64 	%rd30, %rd1, %rd29;
	ld.global.u32 	%r37, [%rd30+-4];
	ld.global.u32 	%r38, [%rd30];
	add.s32 	%r39, %r38, %r37;
	st.global.u32 	[%rd30], %r39;
	ld.global.u32 	%r40, [%rd30+4];
	add.s32 	%r41, %r40, %r39;
	st.global.u32 	[%rd30+4], %r41;
	ld.global.u32 	%r42, [%rd30+8];
	add.s32 	%r43, %r42, %r41;
	st.global.u32 	[%rd30+8], %r43;
	ld.global.u32 	%r44, [%rd30+12];
	add.s32 	%r45, %r44, %r43;
	st.global.u32 	[%rd30+12], %r45;
	ld.global.u32 	%r46, [%rd30+16];
	add.s32 	%r47, %r46, %r45;
	st.global.u32 	[%rd30+16], %r47;
	ld.global.u32 	%r48, [%rd30+20];
	add.s32 	%r49, %r48, %r47;
	st.global.u32 	[%rd30+20], %r49;
	ld.global.u32 	%r50, [%rd30+24];
	add.s32 	%r51, %r50, %r49;
	st.global.u32 	[%rd30+24], %r51;
	ld.global.u32 	%r52, [%rd30+28];
	add.s32 	%r53, %r52, %r51;
	st.global.u32 	[%rd30+28], %r53;
	add.s64 	%rd36, %rd36, 8;
$L__BB1_7:
	setp.eq.s64 	%p8, %rd11, 0;
	@%p8 bra 	$L__BB1_13;
	and.b64  	%rd39, %rd2, 3;
	setp.lt.u64 	%p9, %rd11, 4;
	@%p9 bra 	$L__BB1_10;
	shl.b64 	%rd31, %rd36, 2;
	add.s64 	%rd32, %rd1, %rd31;
	ld.global.u32 	%r54, [%rd32+-4];
	ld.global.u32 	%r55, [%rd32];
	add.s32 	%r56, %r55, %r54;
	st.global.u32 	[%rd32], %r56;
	ld.global.u32 	%r57, [%rd32+4];
	add.s32 	%r58, %r57, %r56;
	st.global.u32 	[%rd32+4], %r58;
	ld.global.u32 	%r59, [%rd32+8];
	add.s32 	%r60, %r59, %r58;
	st.global.u32 	[%rd32+8], %r60;
	ld.global.u32 	%r61, [%rd32+12];
	add.s32 	%r62, %r61, %r60;
	st.global.u32 	[%rd32+12], %r62;
	add.s64 	%rd36, %rd36, 4;
$L__BB1_10:
	setp.eq.s64 	%p10, %rd39, 0;
	@%p10 bra 	$L__BB1_13;
	shl.b64 	%rd33, %rd36, 2;
	add.s64 	%rd40, %rd1, %rd33;
$L__BB1_12:
	.pragma "nounroll";
	ld.global.u32 	%r63, [%rd40+-4];
	ld.global.u32 	%r64, [%rd40];
	add.s32 	%r65, %r64, %r63;
	st.global.u32 	[%rd40], %r65;
	add.s64 	%rd40, %rd40, 4;
	add.s64 	%rd39, %rd39, -1;
	setp.ne.s64 	%p11, %rd39, 0;
	@%p11 bra 	$L__BB1_12;
$L__BB1_13:
	ret;

}
	// .globl	_Z11add_offsetsPiS_i
.visible .entry _Z11add_offsetsPiS_i(
	.param .u64 .ptr .align 1 _Z11add_offsetsPiS_i_param_0,
	.param .u64 .ptr .align 1 _Z11add_offsetsPiS_i_param_1,
	.param .u32 _Z11add_offsetsPiS_i_param_2
)
{
	.reg .pred 	%p<4>;
	.reg .b32 	%r<9>;
	.reg .b64 	%rd<9>;

	ld.param.u64 	%rd1, [_Z11add_offsetsPiS_i_param_0];
	ld.param.u64 	%rd2, [_Z11add_offsetsPiS_i_param_1];
	mov.u32 	%r1, %ctaid.x;
	mov.u32 	%r3, %ntid.x;
	mov.u32 	%r4, %tid.x;
	mad.lo.s32 	%r2, %r1, %r3, %r4;
	setp.eq.s32 	%p1, %r1, 0;
	setp.gt.s32 	%p2, %r2, 99999999;
	or.pred  	%p3, %p1, %p2;
	@%p3 bra 	$L__BB2_2;
	cvta.to.global.u64 	%rd3, %rd2;
	cvta.to.global.u64 	%rd4, %rd1;
	add.s32 	%r5, %r1, -1;
	mul.wide.u32 	%rd5, %r5, 4;
	add.s64 	%rd6, %rd3, %rd5;
	ld.global.u32 	%r6, [%rd6];
	mul.wide.s32 	%rd7, %r2, 4;
	add.s64 	%rd8, %rd4, %rd7;
	ld.global.u32 	%r7, [%rd8];
	add.s32 	%r8, %r7, %r6;
	st.global.u32 	[%rd8], %r8;
$L__BB2_2:
	ret;

}


// ===== COMPILED SASS (sm_100) =====

	.target	sm_100

	.elftype	@"ET_EXEC"


//--------------------- .note.nv.tkinfo           --------------------------
	.section	.note.nv.tkinfo,"",@"SHT_NOTE"
	.sectionflags	@"SHF_NOTE_NV_TKINFO"
	.tkinfo
        /*0018*/ 	.word	0x00000002
        /*0030*/ 	.string	""
        /*0030*/ 	.string	"ptxas"
        /*0030*/ 	.string	"Cuda compilation tools, release 13.0, V13.0.88"
        /*0030*/ 	.string	"Build cuda_13.0.r13.0/compiler.36424714_0"
        /*0030*/ 	.string	"-arch sm_100 -m 64 "



//--------------------- .note.nv.cuinfo           --------------------------
	.section	.note.nv.cuinfo,"",@"SHT_NOTE"
	.sectionflags	@"SHF_NOTE_NV_CUINFO"
        /*0018*/ 	.short	0x0002
        /*001a*/ 	.short	0x0064
        /*001c*/ 	.short	0x0082
	.zero		2


//--------------------- .nv.info                  --------------------------
	.section	.nv.info,"",@"SHT_CUDA_INFO"
	.align	4


	//----- nvinfo : EIATTR_REGCOUNT
	.align		4
        /*0000*/ 	.byte	0x04, 0x2f
        /*0002*/ 	.short	(.L_1 - .L_0)
	.align		4
.L_0:
        /*0004*/ 	.word	index@(_Z17block_linear_scanPiS_i)
        /*0008*/ 	.word	0x00000020


	//----- nvinfo : EIATTR_FRAME_SIZE
	.align		4
.L_1:
        /*000c*/ 	.byte	0x04, 0x11
        /*000e*/ 	.short	(.L_3 - .L_2)
	.align		4
.L_2:
        /*0010*/ 	.word	index@(_Z17block_linear_scanPiS_i)
        /*0014*/ 	.word	0x00000000


	//----- nvinfo : EIATTR_REGCOUNT
	.align		4
.L_3:
        /*0018*/ 	.byte	0x04, 0x2f
        /*001a*/ 	.short	(.L_5 - .L_4)
	.align		4
.L_4:
        /*001c*/ 	.word	index@(_Z10add_blocksPii)
        /*0020*/ 	.word	0x00000020


	//----- nvinfo : EIATTR_FRAME_SIZE
	.align		4
.L_5:
        /*0024*/ 	.byte	0x04, 0x11
        /*0026*/ 	.short	(.L_7 - .L_6)
	.align		4
.L_6:
        /*0028*/ 	.word	index@(_Z10add_blocksPii)
        /*002c*/ 	.word	0x00000000


	//----- nvinfo : EIATTR_REGCOUNT
	.align		4
.L_7:
        /*0030*/ 	.byte	0x04, 0x2f
        /*0032*/ 	.short	(.L_9 - .L_8)
	.align		4
.L_8:
        /*0034*/ 	.word	index@(_Z11add_offsetsPiS_i)
        /*0038*/ 	.word	0x0000000c


	//----- nvinfo : EIATTR_FRAME_SIZE
	.align		4
.L_9:
        /*003c*/ 	.byte	0x04, 0x11
        /*003e*/ 	.short	(.L_11 - .L_10)
	.align		4
.L_10:
        /*0040*/ 	.word	index@(_Z11add_offsetsPiS_i)
        /*0044*/ 	.word	0x00000000


	//----- nvinfo : EIATTR_MIN_STACK_SIZE
	.align		4
.L_11:
        /*0048*/ 	.byte	0x04, 0x12
        /*004a*/ 	.short	(.L_13 - .L_12)
	.align		4
.L_12:
        /*004c*/ 	.word	index@(_Z11add_offsetsPiS_i)
        /*0050*/ 	.word	0x00000000


	//----- nvinfo : EIATTR_MIN_STACK_SIZE
	.align		4
.L_13:
        /*0054*/ 	.byte	0x04, 0x12
        /*0056*/ 	.short	(.L_15 - .L_14)
	.align		4
.L_14:
        /*0058*/ 	.word	index@(_Z10add_blocksPii)
        /*005c*/ 	.word	0x00000000


	//----- nvinfo : EIATTR_MIN_STACK_SIZE
	.align		4
.L_15:
        /*0060*/ 	.byte	0x04, 0x12
        /*0062*/ 	.short	(.L_17 - .L_16)
	.align		4
.L_16:
        /*0064*/ 	.word	index@(_Z17block_linear_scanPiS_i)
        /*0068*/ 	.word	0x00000000
.L_17:


//--------------------- .nv.compat                --------------------------
	.section	.nv.compat,"",@"SHT_CUDA_COMPAT_INFO"
	.align	4
        /*0000*/ 	.byte	0x02, 0x09, 0x00, 0x00, 0x02, 0x02, 0x01, 0x00, 0x02, 0x05, 0x05, 0x00, 0x03, 0x07, 0x01, 0x01
        /*0010*/ 	.byte	0x02, 0x03, 0x00, 0x00, 0x02, 0x06, 0x01, 0x00, 0x04, 0x0b, 0x08, 0x00, 0x09, 0x00, 0x00, 0x00
        /*0020*/ 	.byte	0x00, 0x00, 0x00, 0x00


//--------------------- .nv.info._Z11add_offsetsPiS_i --------------------------
	.section	.nv.info._Z11add_offsetsPiS_i,"",@"SHT_CUDA_INFO"
	.sectionflags	@""
	.align	4


	//----- nvinfo : EIATTR_CUDA_API_VERSION
	.align		4
        /*0000*/ 	.byte	0x04, 0x37
        /*0002*/ 	.short	(.L_19 - .L_18)
.L_18:
        /*0004*/ 	.word	0x00000082


	//----- nvinfo : EIATTR_KPARAM_INFO
	.align		4
.L_19:
        /*0008*/ 	.byte	0x04, 0x17
        /*000a*/ 	.short	(.L_21 - .L_20)
.L_20:
        /*000c*/ 	.word	0x00000000
        /*0010*/ 	.short	0x0002
        /*0012*/ 	.short	0x0010
        /*0014*/ 	.byte	0x00, 0xf0, 0x11, 0x00


	//----- nvinfo : EIATTR_KPARAM_INFO
	.align		4
.L_21:
        /*0018*/ 	.byte	0x04, 0x17
        /*001a*/ 	.short	(.L_23 - .L_22)
.L_22:
        /*001c*/ 	.word	0x00000000
        /*0020*/ 	.short	0x0001
        /*0022*/ 	.short	0x0008
        /*0024*/ 	.byte	0x00, 0xf5, 0x21, 0x00


	//----- nvinfo : EIATTR_KPARAM_INFO
	.align		4
.L_23:
        /*0028*/ 	.byte	0x04, 0x17
        /*002a*/ 	.short	(.L_25 - .L_24)
.L_24:
        /*002c*/ 	.word	0x00000000
        /*0030*/ 	.short	0x0000
        /*0032*/ 	.short	0x0000
        /*0034*/ 	.byte	0x00, 0xf5, 0x21, 0x00


	//----- nvinfo : EIATTR_SPARSE_MMA_MASK
	.align		4
.L_25:
        /*0038*/ 	.byte	0x03, 0x50
        /*003a*/ 	.short	0x0000


	//----- nvinfo : EIATTR_MAXREG_COUNT
	.align		4
        /*003c*/ 	.byte	0x03, 0x1b
        /*003e*/ 	.short	0x00ff


	//----- nvinfo : EIATTR_MERCURY_ISA_VERSION
	.align		4
        /*0040*/ 	.byte	0x03, 0x5f
        /*0042*/ 	.short	0x0101


	//----- nvinfo : EIATTR_VRC_CTA_INIT_COUNT
	.align		4
        /*0044*/ 	.byte	0x02, 0x4a
	.zero		1
	.zero		1


	//----- nvinfo : EIATTR_EXIT_INSTR_OFFSETS
	.align		4
        /*0048*/ 	.byte	0x04, 0x1c
        /*004a*/ 	.short	(.L_27 - .L_26)


	//   ....[0]....
.L_26:
        /*004c*/ 	.word	0x00000070


	//   ....[1]....
        /*0050*/ 	.word	0x00000120


	//----- nvinfo : EIATTR_CBANK_PARAM_SIZE
	.align		4
.L_27:
        /*0054*/ 	.byte	0x03, 0x19
        /*0056*/ 	.short	0x0014


	//----- nvinfo : EIATTR_PARAM_CBANK
	.align		4
        /*0058*/ 	.byte	0x04, 0x0a
        /*005a*/ 	.short	(.L_29 - .L_28)
	.align		4
.L_28:
        /*005c*/ 	.word	index@(.nv.constant0._Z11add_offsetsPiS_i)
        /*0060*/ 	.short	0x0380
        /*0062*/ 	.short	0x0014


	//----- nvinfo : EIATTR_SW_WAR
	.align		4
.L_29:
        /*0064*/ 	.byte	0x04, 0x36
        /*0066*/ 	.short	(.L_31 - .L_30)
.L_30:
        /*0068*/ 	.word	0x00000008
.L_31:


//--------------------- .nv.info._Z10add_blocksPii --------------------------
	.section	.nv.info._Z10add_blocksPii,"",@"SHT_CUDA_INFO"
	.sectionflags	@""
	.align	4


	//----- nvinfo : EIATTR_CUDA_API_VERSION
	.align		4
        /*0000*/ 	.byte	0x04, 0x37
        /*0002*/ 	.short	(.L_33 - .L_32)
.L_32:
        /*0004*/ 	.word	0x00000082


	//----- nvinfo : EIATTR_KPARAM_INFO
	.align		4
.L_33:
        /*0008*/ 	.byte	0x04, 0x17
        /*000a*/ 	.short	(.L_35 - .L_34)
.L_34:
        /*000c*/ 	.word	0x00000000
        /*0010*/ 	.short	0x0001
        /*0012*/ 	.short	0x0008
        /*0014*/ 	.byte	0x00, 0xf0, 0x11, 0x00


	//----- nvinfo : EIATTR_KPARAM_INFO
	.align		4
.L_35:
        /*0018*/ 	.byte	0x04, 0x17
        /*001a*/ 	.short	(.L_37 - .L_36)
.L_36:
        /*001c*/ 	.word	0x00000000
        /*0020*/ 	.short	0x0000
        /*0022*/ 	.short	0x0000
        /*0024*/ 	.byte	0x00, 0xf5, 0x21, 0x00


	//----- nvinfo : EIATTR_SPARSE_MMA_MASK
	.align		4
.L_37:
        /*0028*/ 	.byte	0x03, 0x50
        /*002a*/ 	.short	0x0000


	//----- nvinfo : EIATTR_MAXREG_COUNT
	.align		4
        /*002c*/ 	.byte	0x03, 0x1b
        /*002e*/ 	.short	0x00ff


	//----- nvinfo : EIATTR_MERCURY_ISA_VERSION
	.align		4
        /*0030*/ 	.byte	0x03, 0x5f
        /*0032*/ 	.short	0x0101


	//----- nvinfo : EIATTR_VRC_CTA_INIT_COUNT
	.align		4
        /*0034*/ 	.byte	0x02, 0x4a
	.zero		1
	.zero		1


	//----- nvinfo : EIATTR_EXIT_INSTR_OFFSETS
	.align		4
        /*0038*/ 	.byte	0x04, 0x1c
        /*003a*/ 	.short	(.L_39 - .L_38)


	//   ....[0]....
.L_38:
        /*003c*/ 	.word	0x00000050


	//   ....[1]....
        /*0040*/ 	.word	0x00000590


	//   ....[2]....
        /*0044*/ 	.word	0x000007e0


	//   ....[3]....
        /*0048*/ 	.word	0x00000950


	//   ....[4]....
        /*004c*/ 	.word	0x00000a80


	//----- nvinfo : EIATTR_CBANK_PARAM_SIZE
	.align		4
.L_39:
        /*0050*/ 	.byte	0x03, 0x19
        /*0052*/ 	.short	0x000c


	//----- nvinfo : EIATTR_PARAM_CBANK
	.align		4
        /*0054*/ 	.byte	0x04, 0x0a
        /*0056*/ 	.short	(.L_41 - .L_40)
	.align		4
.L_40:
        /*0058*/ 	.word	index@(.nv.constant0._Z10add_blocksPii)
        /*005c*/ 	.short	0x0380
        /*005e*/ 	.short	0x000c


	//----- nvinfo : EIATTR_SW_WAR
	.align		4
.L_41:
        /*0060*/ 	.byte	0x04, 0x36
        /*0062*/ 	.short	(.L_43 - .L_42)
.L_42:
        /*0064*/ 	.word	0x00000008
.L_43:


//--------------------- .nv.info._Z17block_linear_scanPiS_i --------------------------
	.section	.nv.info._Z17block_linear_scanPiS_i,"",@"SHT_CUDA_INFO"
	.sectionflags	@""
	.align	4


	//----- nvinfo : EIATTR_CUDA_API_VERSION
	.align		4
        /*0000*/ 	.byte	0x04, 0x37
        /*0002*/ 	.short	(.L_45 - .L_44)
.L_44:
        /*0004*/ 	.word	0x00000082


	//----- nvinfo : EIATTR_KPARAM_INFO
	.align		4
.L_45:
        /*0008*/ 	.byte	0x04, 0x17
        /*000a*/ 	.short	(.L_47 - .L_46)
.L_46:
        /*000c*/ 	.word	0x00000000
        /*0010*/ 	.short	0x0002
        /*0012*/ 	.short	0x0010
        /*0014*/ 	.byte	0x00, 0xf0, 0x11, 0x00


	//----- nvinfo : EIATTR_KPARAM_INFO
	.align		4
.L_47:
        /*0018*/ 	.byte	0x04, 0x17
        /*001a*/ 	.short	(.L_49 - .L_48)
.L_48:
        /*001c*/ 	.word	0x00000000
        /*0020*/ 	.short	0x0001
        /*0022*/ 	.short	0x0008
        /*0024*/ 	.byte	0x00, 0xf5, 0x21, 0x00


	//----- nvinfo : EIATTR_KPARAM_INFO
	.align		4
.L_49:
        /*0028*/ 	.byte	0x04, 0x17
        /*002a*/ 	.short	(.L_51 - .L_50)
.L_50:
        /*002c*/ 	.word	0x00000000
        /*0030*/ 	.short	0x0000
        /*0032*/ 	.short	0x0000
        /*0034*/ 	.byte	0x00, 0xf5, 0x21, 0x00


	//----- nvinfo : EIATTR_SPARSE_MMA_MASK
	.align		4
.L_51:
        /*0038*/ 	.byte	0x03, 0x50
        /*003a*/ 	.short	0x0000


	//----- nvinfo : EIATTR_MAXREG_COUNT
	.align		4
        /*003c*/ 	.byte	0x03, 0x1b
        /*003e*/ 	.short	0x00ff


	//----- nvinfo : EIATTR_MERCURY_ISA_VERSION
	.align		4
        /*0040*/ 	.byte	0x03, 0x5f
        /*0042*/ 	.short	0x0101


	//----- nvinfo : EIATTR_VRC_CTA_INIT_COUNT
	.align		4
        /*0044*/ 	.byte	0x02, 0x4a
	.zero		1
	.zero		1


	//----- nvinfo : EIATTR_EXIT_INSTR_OFFSETS
	.align		4
        /*0048*/ 	.byte	0x04, 0x1c
        /*004a*/ 	.short	(.L_53 - .L_52)


	//   ....[0]....
.L_52:
        /*004c*/ 	.word	0x00000030


	//   ....[1]....
        /*0050*/ 	.word	0x00000b90


	//   ....[2]....
        /*0054*/ 	.word	0x00000bd0


	//----- nvinfo : EIATTR_CBANK_PARAM_SIZE
	.align		4
.L_53:
        /*0058*/ 	.byte	0x03, 0x19
        /*005a*/ 	.short	0x0014


	//----- nvinfo : EIATTR_PARAM_CBANK
	.align		4
        /*005c*/ 	.byte	0x04, 0x0a
        /*005e*/ 	.short	(.L_55 - .L_54)
	.align		4
.L_54:
        /*0060*/ 	.word	index@(.nv.constant0._Z17block_linear_scanPiS_i)
        /*0064*/ 	.short	0x0380
        /*0066*/ 	.short	0x0014


	//----- nvinfo : EIATTR_SW_WAR
	.align		4
.L_55:
        /*0068*/ 	.byte	0x04, 0x36
        /*006a*/ 	.short	(.L_57 - .L_56)
.L_56:
        /*006c*/ 	.word	0x00000008
.L_57:


//--------------------- .nv.callgraph             --------------------------
	.section	.nv.callgraph,"",@"SHT_CUDA_CALLGRAPH"
	.align	4
	.sectionentsize	8
	.align		4
        /*0000*/ 	.word	0x00000000
	.align		4
        /*0004*/ 	.word	0xffffffff
	.align		4
        /*0008*/ 	.word	0x00000000
	.align		4
        /*000c*/ 	.word	0xfffffffe
	.align		4
        /*0010*/ 	.word	0x00000000
	.align		4
        /*0014*/ 	.word	0xfffffffd
	.align		4
        /*0018*/ 	.word	0x00000000
	.align		4
        /*001c*/ 	.word	0xfffffffc


//--------------------- .text._Z11add_offsetsPiS_i --------------------------
	.section	.text._Z11add_offsetsPiS_i,"ax",@progbits
	.align	128
        .global         _Z11add_offsetsPiS_i
        .type           _Z11add_offsetsPiS_i,@function
        .size           _Z11add_offsetsPiS_i,(.L_x_14 - _Z11add_offsetsPiS_i)
        .other          _Z11add_offsetsPiS_i,@"STO_CUDA_ENTRY STV_DEFAULT"
_Z11add_offsetsPiS_i:
.text._Z11add_offsetsPiS_i:
[----:B------:R-:W-:Y:S01]  /*0000*/  LDC R1, c[0x0][0x37c] ;  /* 0x0000df00ff017b82 */ /* 0x000fe20000000800 */
[----:B------:R-:W0:Y:S01]  /*0010*/  S2R R9, SR_CTAID.X ;  /* 0x0000000000097919 */ /* 0x000e220000002500 */
[----:B------:R-:W0:Y:S01]  /*0020*/  LDCU UR4, c[0x0][0x360] ;  /* 0x00006c00ff0477ac */ /* 0x000e220008000800 */
[----:B------:R-:W0:Y:S02]  /*0030*/  S2R R0, SR_TID.X ;  /* 0x0000000000007919 */ /* 0x000e240000002100 */
[----:B0-----:R-:W-:-:S05]  /*0040*/  IMAD R7, R9, UR4, R0 ;  /* 0x0000000409077c24 */ /* 0x001fca000f8e0200 */
[----:B------:R-:W-:-:S04]  /*0050*/  ISETP.GT.AND P0, PT, R7, 0x5f5e0ff, PT ;  /* 0x05f5e0ff0700780c */ /* 0x000fc80003f04270 */
[----:B------:R-:W-:-:S13]  /*0060*/  ISETP.EQ.OR P0, PT, R9, RZ, P0 ;  /* 0x000000ff0900720c */ /* 0x000fda0000702670 */
[----:B------:R-:W-:Y:S05]  /*0070*/  @P0 EXIT ;  /* 0x000000000000094d */ /* 0x000fea0003800000 */
[----:B------:R-:W0:Y:S01]  /*0080*/  LDC.64 R2, c[0x0][0x388] ;  /* 0x0000e200ff027b82 */ /* 0x000e220000000a00 */
[----:B------:R-:W1:Y:S01]  /*0090*/  LDCU.64 UR4, c[0x0][0x358] ;  /* 0x00006b00ff0477ac */ /* 0x000e620008000a00 */
[----:B------:R-:W-:-:S06]  /*00a0*/  IADD3 R9, PT, PT, R9, -0x1, RZ ;  /* 0xffffffff09097810 */ /* 0x000fcc0007ffe0ff */
[----:B------:R-:W2:Y:S01]  /*00b0*/  LDC.64 R4, c[0x0][0x380] ;  /* 0x0000e000ff047b82 */ /* 0x000ea20000000a00 */
[----:B0-----:R-:W-:-:S06]  /*00c0*/  IMAD.WIDE.U32 R2, R9, 0x4, R2 ;  /* 0x0000000409027825 */ /* 0x001fcc00078e0002 */
[----:B-1----:R-:W3:Y:S01]  /*00d0*/  LDG.E R2, desc[UR4][R2.64] ;  /* 0x0000000402027981 */ /* 0x002ee2000c1e1900 */
[----:B--2---:R-:W-:-:S05]  /*00e0*/  IMAD.WIDE R4, R7, 0x4, R4 ;  /* 0x0000000407047825 */ /* 0x004fca00078e0204 */
[----:B------:R-:W3:Y:S02]  /*00f0*/  LDG.E R7, desc[UR4][R4.64] ;  /* 0x0000000404077981 */ /* 0x000ee4000c1e1900 */
[----:B---3--:R-:W-:-:S05]  /*0100*/  IADD3 R7, PT, PT, R2, R7, RZ ;  /* 0x0000000702077210 */ /* 0x008fca0007ffe0ff */
[----:B------:R-:W-:Y:S01]  /*0110*/  STG.E desc[UR4][R4.64], R7 ;  /* 0x0000000704007986 */ /* 0x000fe2000c101904 */
[----:B------:R-:W-:Y:S05]  /*0120*/  EXIT ;  /* 0x000000000000794d */ /* 0x000fea0003800000 */
.L_x_0:
[----:B------:R-:W-:-:S00]  /*0130*/  BRA `(.L_x_0) ;  /* 0xfffffffc00fc7947 */ /* 0x000fc0000383ffff */
[----:B------:R-:W-:-:S00]  /*0140*/  NOP ;  /* 0x0000000000007918 */ /* 0x000fc00000000000 */
        /* <DEDUP_REMOVED lines=11> */
.L_x_14:


//--------------------- .text._Z10add_blocksPii   --------------------------
	.section	.text._Z10add_blocksPii,"ax",@progbits
	.align	128
        .global         _Z10add_blocksPii
        .type           _Z10add_blocksPii,@function
        .size           _Z10add_blocksPii,(.L_x_15 - _Z10add_blocksPii)
        .other          _Z10add_blocksPii,@"STO_CUDA_ENTRY STV_DEFAULT"
_Z10add_blocksPii:
.text._Z10add_blocksPii:
[----:B------:R-:W-:Y:S01]  /*0000*/  LDC R1, c[0x0][0x37c] ;  /* 0x0000df00ff017b82 */ /* 0x000fe20000000800 */
[----:B------:R-:W0:Y:S07]  /*0010*/  S2R R0, SR_TID.X ;  /* 0x0000000000007919 */ /* 0x000e2e0000002100 */
[----:B------:R-:W1:Y:S02]  /*0020*/  LDC R7, c[0x0][0x388] ;  /* 0x0000e200ff077b82 */ /* 0x000e640000000800 */
[----:B-1----:R-:W-:-:S04]  /*0030*/  ISETP.GE.U32.AND P0, PT, R7, 0x2, PT ;  /* 0x000000020700780c */ /* 0x002fc80003f06070 */
[----:B0-----:R-:W-:-:S13]  /*0040*/  ISETP.NE.OR P0, PT, R0, RZ, !P0 ;  /* 0x000000ff0000720c */ /* 0x001fda0004705670 */
[----:B------:R-:W-:Y:S05]  /*0050*/  @P0 EXIT ;  /* 0x000000000000094d */ /* 0x000fea0003800000 */
[C---:B------:R-:W-:Y:S01]  /*0060*/  IADD3 R5, P2, PT, R7.reuse, -0x1, RZ ;  /* 0xffffffff07057810 */ /* 0x040fe20007f5e0ff */
[----:B------:R-:W0:Y:S01]  /*0070*/  LDCU.64 UR6, c[0x0][0x358] ;  /* 0x00006b00ff0677ac */ /* 0x000e220008000a00 */
[----:B------:R-:W-:Y:S01]  /*0080*/  IADD3 R0, P1, PT, R7, -0x2, RZ ;  /* 0xfffffffe07007810 */ /* 0x000fe20007f3e0ff */
[----:B------:R-:W-:Y:S01]  /*0090*/  IMAD.MOV.U32 R4, RZ, RZ, RZ ;  /* 0x000000ffff047224 */ /* 0x000fe200078e00ff */
[----:B------:R-:W-:Y:S02]  /*00a0*/  SHF.R.S32.HI R7, RZ, 0x1f, R7 ;  /* 0x0000001fff077819 */ /* 0x000fe40000011407 */
[----:B------:R-:W-:Y:S02]  /*00b0*/  ISETP.GE.U32.AND P0, PT, R0, 0xf, PT ;  /* 0x0000000f0000780c */ /* 0x000fe40003f06070 */
[----:B------:R-:W-:Y:S02]  /*00c0*/  IADD3.X R0, PT, PT, R7, -0x1, RZ, P1, !PT ;  /* 0xffffffff07007810 */ /* 0x000fe40000ffe4ff */
[----:B------:R-:W-:-:S02]  /*00d0*/  LOP3.LUT R20, R5, 0xf, RZ, 0xc0, !PT ;  /* 0x0000000f05147812 */ /* 0x000fc400078ec0ff */
[----:B------:R-:W-:Y:S01]  /*00e0*/  ISETP.GE.U32.AND.EX P0, PT, R0, RZ, PT, P0 ;  /* 0x000000ff0000720c */ /* 0x000fe20003f06100 */
[----:B------:R-:W-:Y:S01]  /*00f0*/  IMAD.MOV.U32 R0, RZ, RZ, 0x1 ;  /* 0x00000001ff007424 */ /* 0x000fe200078e00ff */
[----:B------:R-:W-:Y:S02]  /*0100*/  ISETP.NE.U32.AND P1, PT, R20, RZ, PT ;  /* 0x000000ff1400720c */ /* 0x000fe40003f25070 */
[----:B------:R-:W-:Y:S02]  /*0110*/  IADD3.X R7, PT, PT, R7, -0x1, RZ, P2, !PT ;  /* 0xffffffff07077810 */ /* 0x000fe400017fe4ff */
[----:B------:R-:W-:-:S07]  /*0120*/  ISETP.NE.AND.EX P1, PT, RZ, RZ, PT, P1 ;  /* 0x000000ffff00720c */ /* 0x000fce0003f25310 */
[----:B0-----:R-:W-:Y:S06]  /*0130*/  @!P0 BRA `(.L_x_1) ;  /* 0x0000000400148947 */ /* 0x001fec0003800000 */
[----:B------:R-:W0:Y:S01]  /*0140*/  LDC.64 R2, c[0x0][0x380] ;  /* 0x0000e000ff027b82 */ /* 0x000e220000000a00 */
[----:B------:R-:W1:Y:S01]  /*0150*/  LDCU.64 UR4, c[0x0][0x380] ;  /* 0x00007000ff0477ac */ /* 0x000e620008000a00 */
[----:B0-----:R0:W5:Y:S01]  /*0160*/  LDG.E R19, desc[UR6][R2.64] ;  /* 0x0000000602137981 */ /* 0x001162000c1e1900 */
[----:B-1----:R-:W-:Y:S01]  /*0170*/  UIADD3 UR4, UP0, UPT, UR4, 0x20, URZ ;  /* 0x0000002004047890 */ /* 0x002fe2000ff1e0ff */
[----:B------:R-:W-:Y:S01]  /*0180*/  LOP3.LUT R9, R5, 0xfffffff0, RZ, 0xc0, !PT ;  /* 0xfffffff005097812 */ /* 0x000fe200078ec0ff */
[----:B------:R-:W-:Y:S02]  /*0190*/  IMAD.MOV.U32 R0, RZ, RZ, 0x1 ;  /* 0x00000001ff007424 */ /* 0x000fe400078e00ff */
[----:B------:R-:W-:Y:S01]  /*01a0*/  UIADD3.X UR5, UPT, UPT, URZ, UR5, URZ, UP0, !UPT ;  /* 0x00000005ff057290 */ /* 0x000fe200087fe4ff */
[----:B------:R-:W-:Y:S02]  /*01b0*/  IMAD.MOV.U32 R4, RZ, RZ, RZ ;  /* 0x000000ffff047224 */ /* 0x000fe400078e00ff */
[----:B------:R-:W-:-:S03]  /*01c0*/  IMAD.U32 R6, RZ, RZ, UR4 ;  /* 0x00000004ff067e24 */ /* 0x000fc6000f8e00ff */
[----:B0-----:R-:W-:-:S07]  /*01d0*/  IMAD.U32 R11, RZ, RZ, UR5 ;  /* 0x00000005ff0b7e24 */ /* 0x001fce000f8e00ff */
.L_x_2:
[----:B-1----:R-:W-:Y:S02]  /*01e0*/  IMAD.MOV.U32 R2, RZ, RZ, R6 ;  /* 0x000000ffff027224 */ /* 0x002fe400078e0006 */
[----:B------:R-:W-:-:S05]  /*01f0*/  IMAD.MOV.U32 R3, RZ, RZ, R11 ;  /* 0x000000ffff037224 */ /* 0x000fca00078e000b */
[----:B------:R-:W2:Y:S04]  /*0200*/  LDG.E R22, desc[UR6][R2.64+-0x1c] ;  /* 0xffffe40602167981 */ /* 0x000ea8000c1e1900 */
[----:B------:R-:W3:Y:S04]  /*0210*/  LDG.E R24, desc[UR6][R2.64+-0x18] ;  /* 0xffffe80602187981 */ /* 0x000ee8000c1e1900 */
[----:B------:R-:W4:Y:S04]  /*0220*/  LDG.E R26, desc[UR6][R2.64+-0x14] ;  /* 0xffffec06021a7981 */ /* 0x000f28000c1e1900 */
        /* <DEDUP_REMOVED lines=12> */
[----:B------:R-:W4:Y:S01]  /*02f0*/  LDG.E R15, desc[UR6][R2.64+0x20] ;  /* 0x00002006020f7981 */ /* 0x000f22000c1e1900 */
[----:B------:R-:W-:-:S05]  /*0300*/  IADD3 R0, P0, PT, R0, 0x10, RZ ;  /* 0x0000001000007810 */ /* 0x000fca0007f1e0ff */
[----:B------:R-:W-:Y:S02]  /*0310*/  IMAD.X R4, RZ, RZ, R4, P0 ;  /* 0x000000ffff047224 */ /* 0x000fe400000e0604 */
[----:B--2--5:R-:W-:-:S04]  /*0320*/  IMAD.IADD R19, R22, 0x1, R19 ;  /* 0x0000000116137824 */ /* 0x024fc800078e0213 */
[----:B---3--:R-:W-:Y:S01]  /*0330*/  IMAD.IADD R21, R19, 0x1, R24 ;  /* 0x0000000113157824 */ /* 0x008fe200078e0218 */
[----:B------:R-:W-:Y:S03]  /*0340*/  STG.E desc[UR6][R2.64+-0x1c], R19 ;  /* 0xffffe41302007986 */ /* 0x000fe6000c101906 */
[----:B----4-:R-:W-:Y:S01]  /*0350*/  IMAD.IADD R23, R21, 0x1, R26 ;  /* 0x0000000115177824 */ /* 0x010fe200078e021a */
[----:B------:R-:W-:Y:S04]  /*0360*/  STG.E desc[UR6][R2.64+-0x18], R21 ;  /* 0xffffe81502007986 */ /* 0x000fe8000c101906 */
[----:B------:R-:W-:Y:S01]  /*0370*/  IADD3 R25, PT, PT, R23, R28, RZ ;  /* 0x0000001c17197210 */ /* 0x000fe20007ffe0ff */
[----:B------:R-:W-:Y:S04]  /*0380*/  STG.E desc[UR6][R2.64+-0x14], R23 ;  /* 0xffffec1702007986 */ /* 0x000fe8000c101906 */
[----:B------:R-:W-:Y:S01]  /*0390*/  IMAD.IADD R27, R25, 0x1, R27 ;  /* 0x00000001191b7824 */ /* 0x000fe200078e021b */
[----:B------:R-:W-:Y:S03]  /*03a0*/  STG.E desc[UR6][R2.64+-0x10], R25 ;  /* 0xfffff01902007986 */ /* 0x000fe6000c101906 */
        /* <DEDUP_REMOVED lines=9> */
[----:B------:R0:W-:Y:S03]  /*0440*/  STG.E desc[UR6][R2.64+0x4], R6 ;  /* 0x0000040602007986 */ /* 0x0001e6000c101906 */
[----:B------:R-:W-:Y:S01]  /*0450*/  IMAD.IADD R10, R8, 0x1, R10 ;  /* 0x00000001080a7824 */ /* 0x000fe200078e020a */
[----:B------:R-:W-:Y:S03]  /*0460*/  STG.E desc[UR6][R2.64+0x8], R8 ;  /* 0x0000080802007986 */ /* 0x000fe6000c101906 */
[----:B------:R-:W-:Y:S01]  /*0470*/  IMAD.IADD R11, R10, 0x1, R11 ;  /* 0x000000010a0b7824 */ /* 0x000fe200078e020b */
[----:B------:R-:W-:Y:S01]  /*0480*/  STG.E desc[UR6][R2.64+0xc], R10 ;  /* 0x00000c0a02007986 */ /* 0x000fe2000c101906 */
[----:B0-----:R-:W-:-:S03]  /*0490*/  IADD3 R6, P2, PT, R0, -R9, RZ ;  /* 0x8000000900067210 */ /* 0x001fc60007f5e0ff */
[----:B------:R0:W-:Y:S01]  /*04a0*/  STG.E desc[UR6][R2.64+0x10], R11 ;  /* 0x0000100b02007986 */ /* 0x0001e2000c101906 */
[----:B------:R-:W-:Y:S02]  /*04b0*/  IADD3 R12, PT, PT, R11, R12, RZ ;  /* 0x0000000c0b0c7210 */ /* 0x000fe40007ffe0ff */
[----:B------:R-:W-:Y:S01]  /*04c0*/  ISETP.NE.U32.AND P0, PT, R6, 0x1, PT ;  /* 0x000000010600780c */ /* 0x000fe20003f05070 */
[----:B------:R-:W-:Y:S02]  /*04d0*/  IMAD.X R6, R4, 0x1, ~R7, P2 ;  /* 0x0000000104067824 */ /* 0x000fe400010e0e07 */
[----:B------:R-:W-:Y:S01]  /*04e0*/  IMAD.IADD R13, R12, 0x1, R13 ;  /* 0x000000010c0d7824 */ /* 0x000fe200078e020d */
[----:B------:R1:W-:Y:S02]  /*04f0*/  STG.E desc[UR6][R2.64+0x14], R12 ;  /* 0x0000140c02007986 */ /* 0x0003e4000c101906 */
[----:B------:R-:W-:Y:S01]  /*0500*/  ISETP.NE.AND.EX P0, PT, R6, RZ, PT, P0 ;  /* 0x000000ff0600720c */ /* 0x000fe20003f05300 */
[----:B------:R-:W-:Y:S01]  /*0510*/  IMAD.IADD R14, R13, 0x1, R14 ;  /* 0x000000010d0e7824 */ /* 0x000fe200078e020e */
[----:B------:R-:W-:Y:S01]  /*0520*/  IADD3 R6, P2, PT, R2, 0x40, RZ ;  /* 0x0000004002067810 */ /* 0x000fe20007f5e0ff */
[----:B------:R1:W-:Y:S02]  /*0530*/  STG.E desc[UR6][R2.64+0x18], R13 ;  /* 0x0000180d02007986 */ /* 0x0003e4000c101906 */
[----:B------:R-:W-:-:S02]  /*0540*/  IMAD.IADD R19, R14, 0x1, R15 ;  /* 0x000000010e137824 */ /* 0x000fc400078e020f */
[----:B------:R1:W-:Y:S01]  /*0550*/  STG.E desc[UR6][R2.64+0x1c], R14 ;  /* 0x00001c0e02007986 */ /* 0x0003e2000c101906 */
[----:B0-----:R-:W-:-:S03]  /*0560*/  IMAD.X R11, RZ, RZ, R3, P2 ;  /* 0x000000ffff0b7224 */ /* 0x001fc600010e0603 */
[----:B------:R1:W-:Y:S02]  /*0570*/  STG.E desc[UR6][R2.64+0x20], R19 ;  /* 0x0000201302007986 */ /* 0x0003e4000c101906 */
[----:B------:R-:W-:Y:S05]  /*0580*/  @P0 BRA `(.L_x_2) ;  /* 0xfffffffc00140947 */ /* 0x000fea000383ffff */
.L_x_1:
[----:B------:R-:W-:Y:S05]  /*0590*/  @!P1 EXIT ;  /* 0x000000000000994d */ /* 0x000fea0003800000 */
[----:B------:R-:W-:Y:S02]  /*05a0*/  ISETP.GE.U32.AND P1, PT, R20, 0x8, PT ;  /* 0x000000081400780c */ /* 0x000fe40003f26070 */
[----:B------:R-:W-:Y:S02]  /*05b0*/  LOP3.LUT R22, R5, 0x7, RZ, 0xc0, !PT ;  /* 0x0000000705167812 */ /* 0x000fe400078ec0ff */
[----:B------:R-:W-:Y:S02]  /*05c0*/  ISETP.GE.U32.AND.EX P1, PT, RZ, RZ, PT, P1 ;  /* 0x000000ffff00720c */ /* 0x000fe40003f26110 */
[----:B------:R-:W-:-:S04]  /*05d0*/  ISETP.NE.U32.AND P0, PT, R22, RZ, PT ;  /* 0x000000ff1600720c */ /* 0x000fc80003f05070 */
[----:B------:R-:W-:-:S07]  /*05e0*/  ISETP.NE.AND.EX P0, PT, RZ, RZ, PT, P0 ;  /* 0x000000ffff00720c */ /* 0x000fce0003f05300 */
[----:B------:R-:W-:Y:S06]  /*05f0*/  @!P1 BRA `(.L_x_3) ;  /* 0x0000000000789947 */ /* 0x000fec0003800000 */
[----:B-1----:R-:W0:Y:S02]  /*0600*/  LDC.64 R2, c[0x0][0x380] ;  /* 0x0000e000ff027b82 */ /* 0x002e240000000a00 */
[----:B0-----:R-:W-:-:S04]  /*0610*/  LEA R2, P1, R0, R2, 0x2 ;  /* 0x0000000200027211 */ /* 0x001fc800078210ff */
[----:B------:R-:W-:-:S05]  /*0620*/  LEA.HI.X R3, R0, R3, R4, 0x2, P1 ;  /* 0x0000000300037211 */ /* 0x000fca00008f1404 */
[----:B------:R-:W2:Y:S04]  /*0630*/  LDG.E R6, desc[UR6][R2.64+-0x4] ;  /* 0xfffffc0602067981 */ /* 0x000ea8000c1e1900 */
[----:B------:R-:W2:Y:S04]  /*0640*/  LDG.E R7, desc[UR6][R2.64] ;  /* 0x0000000602077981 */ /* 0x000ea8000c1e1900 */
[----:B------:R-:W3:Y:S04]  /*0650*/  LDG.E R8, desc[UR6][R2.64+0x4] ;  /* 0x0000040602087981 */ /* 0x000ee8000c1e1900 */
[----:B------:R-:W4:Y:S04]  /*0660*/  LDG.E R10, desc[UR6][R2.64+0x8] ;  /* 0x00000806020a7981 */ /* 0x000f28000c1e1900 */
[----:B------:R-:W5:Y:S04]  /*0670*/  LDG.E R12, desc[UR6][R2.64+0xc] ;  /* 0x00000c06020c7981 */ /* 0x000f68000c1e1900 */
[----:B------:R-:W5:Y:S04]  /*0680*/  LDG.E R14, desc[UR6][R2.64+0x10] ;  /* 0x00001006020e7981 */ /* 0x000f68000c1e1900 */
[----:B------:R-:W5:Y:S04]  /*0690*/  LDG.E R16, desc[UR6][R2.64+0x14] ;  /* 0x0000140602107981 */ /* 0x000f68000c1e1900 */
[----:B------:R-:W5:Y:S04]  /*06a0*/  LDG.E R18, desc[UR6][R2.64+0x18] ;  /* 0x0000180602127981 */ /* 0x000f68000c1e1900 */
[----:B------:R-:W5:Y:S01]  /*06b0*/  LDG.E R20, desc[UR6][R2.64+0x1c] ;  /* 0x00001c0602147981 */ /* 0x000f62000c1e1900 */
[----:B------:R-:W-:-:S05]  /*06c0*/  IADD3 R0, P1, PT, R0, 0x8, RZ ;  /* 0x0000000800007810 */ /* 0x000fca0007f3e0ff */
[----:B------:R-:W-:Y:S02]  /*06d0*/  IMAD.X R4, RZ, RZ, R4, P1 ;  /* 0x000000ffff047224 */ /* 0x000fe400008e0604 */
[----:B--2---:R-:W-:-:S04]  /*06e0*/  IMAD.IADD R7, R6, 0x1, R7 ;  /* 0x0000000106077824 */ /* 0x004fc800078e0207 */
[----:B---3--:R-:W-:Y:S01]  /*06f0*/  IMAD.IADD R9, R7, 0x1, R8 ;  /* 0x0000000107097824 */ /* 0x008fe200078e0208 */
[----:B------:R0:W-:Y:S04]  /*0700*/  STG.E desc[UR6][R2.64], R7 ;  /* 0x0000000702007986 */ /* 0x0001e8000c101906 */
[----:B----4-:R-:W-:Y:S01]  /*0710*/  IADD3 R11, PT, PT, R9, R10, RZ ;  /* 0x0000000a090b7210 */ /* 0x010fe20007ffe0ff */
[----:B------:R0:W-:Y:S04]  /*0720*/  STG.E desc[UR6][R2.64+0x4], R9 ;  /* 0x0000040902007986 */ /* 0x0001e8000c101906 */
[----:B-----5:R-:W-:Y:S01]  /*0730*/  IMAD.IADD R13, R11, 0x1, R12 ;  /* 0x000000010b0d7824 */ /* 0x020fe200078e020c */
[----:B------:R0:W-:Y:S03]  /*0740*/  STG.E desc[UR6][R2.64+0x8], R11 ;  /* 0x0000080b02007986 */ /* 0x0001e6000c101906 */
[----:B------:R-:W-:Y:S01]  /*0750*/  IMAD.IADD R15, R13, 0x1, R14 ;  /* 0x000000010d0f7824 */ /* 0x000fe200078e020e */
[----:B------:R0:W-:Y:S03]  /*0760*/  STG.E desc[UR6][R2.64+0xc], R13 ;  /* 0x00000c0d02007986 */ /* 0x0001e6000c101906 */
[----:B------:R-:W-:Y:S01]  /*0770*/  IMAD.IADD R17, R15, 0x1, R16 ;  /* 0x000000010f117824 */ /* 0x000fe200078e0210 */
[----:B------:R0:W-:Y:S03]  /*0780*/  STG.E desc[UR6][R2.64+0x10], R15 ;  /* 0x0000100f02007986 */ /* 0x0001e6000c101906 */
[----:B------:R-:W-:Y:S01]  /*0790*/  IMAD.IADD R19, R17, 0x1, R18 ;  /* 0x0000000111137824 */ /* 0x000fe200078e0212 */
[----:B------:R0:W-:Y:S03]  /*07a0*/  STG.E desc[UR6][R2.64+0x14], R17 ;  /* 0x0000141102007986 */ /* 0x0001e6000c101906 */
[----:B------:R-:W-:Y:S01]  /*07b0*/  IMAD.IADD R21, R19, 0x1, R20 ;  /* 0x0000000113157824 */ /* 0x000fe200078e0214 */
[----:B------:R0:W-:Y:S04]  /*07c0*/  STG.E desc[UR6][R2.64+0x18], R19 ;  /* 0x0000181302007986 */ /* 0x0001e8000c101906 */
[----:B------:R0:W-:Y:S02]  /*07d0*/  STG.E desc[UR6][R2.64+0x1c], R21 ;  /* 0x00001c1502007986 */ /* 0x0001e4000c101906 */
.L_x_3:
[----:B------:R-:W-:Y:S05]  /*07e0*/  @!P0 EXIT ;  /* 0x000000000000894d */ /* 0x000fea0003800000 */
[----:B------:R-:W-:-:S04]  /*07f0*/  ISETP.GE.U32.AND P0, PT, R22, 0x4, PT ;  /* 0x000000041600780c */ /* 0x000fc80003f06070 */
[----:B------:R-:W-:-:S13]  /*0800*/  ISETP.GE.U32.AND.EX P0, PT, RZ, RZ, PT, P0 ;  /* 0x000000ffff00720c */ /* 0x000fda0003f06100 */
[----:B01----:R-:W0:Y:S02]  /*0810*/  @P0 LDC.64 R2, c[0x0][0x380] ;  /* 0x0000e000ff020b82 */ /* 0x003e240000000a00 */
[----:B0-----:R-:W-:-:S04]  /*0820*/  @P0 LEA R2, P1, R0, R2, 0x2 ;  /* 0x0000000200020211 */ /* 0x001fc800078210ff */
[----:B------:R-:W-:-:S05]  /*0830*/  @P0 LEA.HI.X R3, R0, R3, R4, 0x2, P1 ;  /* 0x0000000300030211 */ /* 0x000fca00008f1404 */
[----:B------:R-:W2:Y:S04]  /*0840*/  @P0 LDG.E R6, desc[UR6][R2.64+-0x4] ;  /* 0xfffffc0602060981 */ /* 0x000ea8000c1e1900 */
[----:B------:R-:W2:Y:S04]  /*0850*/  @P0 LDG.E R7, desc[UR6][R2.64] ;  /* 0x0000000602070981 */ /* 0x000ea8000c1e1900 */
[----:B------:R-:W3:Y:S04]  /*0860*/  @P0 LDG.E R8, desc[UR6][R2.64+0x4] ;  /* 0x0000040602080981 */ /* 0x000ee8000c1e1900 */
[----:B------:R-:W4:Y:S04]  /*0870*/  @P0 LDG.E R10, desc[UR6][R2.64+0x8] ;  /* 0x00000806020a0981 */ /* 0x000f28000c1e1900 */
[----:B------:R-:W5:Y:S01]  /*0880*/  @P0 LDG.E R12, desc[UR6][R2.64+0xc] ;  /* 0x00000c06020c0981 */ /* 0x000f62000c1e1900 */
[----:B------:R-:W-:Y:S01]  /*0890*/  LOP3.LUT R13, R5, 0x3, RZ, 0xc0, !PT ;  /* 0x00000003050d7812 */ /* 0x000fe200078ec0ff */
[----:B------:R-:W-:-:S03]  /*08a0*/  IMAD.MOV.U32 R14, RZ, RZ, RZ ;  /* 0x000000ffff0e7224 */ /* 0x000fc600078e00ff */
[----:B------:R-:W-:-:S04]  /*08b0*/  ISETP.NE.U32.AND P1, PT, R13, RZ, PT ;  /* 0x000000ff0d00720c */ /* 0x000fc80003f25070 */
[----:B------:R-:W-:Y:S01]  /*08c0*/  ISETP.NE.AND.EX P1, PT, R14, RZ, PT, P1 ;  /* 0x000000ff0e00720c */ /* 0x000fe20003f25310 */
[----:B--2---:R-:W-:-:S05]  /*08d0*/  @P0 IMAD.IADD R7, R6, 0x1, R7 ;  /* 0x0000000106070824 */ /* 0x004fca00078e0207 */
[----:B---3--:R-:W-:Y:S01]  /*08e0*/  @P0 IADD3 R5, PT, PT, R7, R8, RZ ;  /* 0x0000000807050210 */ /* 0x008fe20007ffe0ff */
[----:B------:R0:W-:Y:S04]  /*08f0*/  @P0 STG.E desc[UR6][R2.64], R7 ;  /* 0x0000000702000986 */ /* 0x0001e8000c101906 */
[----:B----4-:R-:W-:Y:S01]  /*0900*/  @P0 IMAD.IADD R9, R5, 0x1, R10 ;  /* 0x0000000105090824 */ /* 0x010fe200078e020a */
[----:B------:R0:W-:Y:S03]  /*0910*/  @P0 STG.E desc[UR6][R2.64+0x4], R5 ;  /* 0x0000040502000986 */ /* 0x0001e6000c101906 */
[----:B-----5:R-:W-:Y:S01]  /*0920*/  @P0 IMAD.IADD R11, R9, 0x1, R12 ;  /* 0x00000001090b0824 */ /* 0x020fe200078e020c */
[----:B------:R0:W-:Y:S04]  /*0930*/  @P0 STG.E desc[UR6][R2.64+0x8], R9 ;  /* 0x0000080902000986 */ /* 0x0001e8000c101906 */
[----:B------:R0:W-:Y:S01]  /*0940*/  @P0 STG.E desc[UR6][R2.64+0xc], R11 ;  /* 0x00000c0b02000986 */ /* 0x0001e2000c101906 */
[----:B------:R-:W-:Y:S05]  /*0950*/  @!P1 EXIT ;  /* 0x000000000000994d */ /* 0x000fea0003800000 */
[----:B0-----:R-:W0:Y:S01]  /*0960*/  LDC.64 R6, c[0x0][0x380] ;  /* 0x0000e000ff067b82 */ /* 0x001e220000000a00 */
[----:B------:R-:W-:-:S05]  /*0970*/  @P0 IADD3 R0, P1, PT, R0, 0x4, RZ ;  /* 0x0000000400000810 */ /* 0x000fca0007f3e0ff */
[----:B------:R-:W-:Y:S01]  /*0980*/  @P0 IMAD.X R4, RZ, RZ, R4, P1 ;  /* 0x000000ffff040224 */ /* 0x000fe200008e0604 */
[----:B0-----:R-:W-:-:S04]  /*0990*/  LEA R6, P2, R0, R6, 0x2 ;  /* 0x0000000600067211 */ /* 0x001fc800078410ff */
[----:B------:R-:W-:-:S09]  /*09a0*/  LEA.HI.X R7, R0, R7, R4, 0x2, P2 ;  /* 0x0000000700077211 */ /* 0x000fd200010f1404 */
.L_x_4:
[----:B0-----:R-:W-:Y:S02]  /*09b0*/  IMAD.MOV.U32 R2, RZ, RZ, R6 ;  /* 0x000000ffff027224 */ /* 0x001fe400078e0006 */
[----:B------:R-:W-:-:S05]  /*09c0*/  IMAD.MOV.U32 R3, RZ, RZ, R7 ;  /* 0x000000ffff037224 */ /* 0x000fca00078e0007 */
[----:B------:R-:W2:Y:S04]  /*09d0*/  LDG.E R0, desc[UR6][R2.64+-0x4] ;  /* 0xfffffc0602007981 */ /* 0x000ea8000c1e1900 */
[----:B------:R-:W2:Y:S01]  /*09e0*/  LDG.E R5, desc[UR6][R2.64] ;  /* 0x0000000602057981 */ /* 0x000ea2000c1e1900 */
[----:B------:R-:W-:Y:S02]  /*09f0*/  IADD3 R13, P0, PT, R13, -0x1, RZ ;  /* 0xffffffff0d0d7810 */ /* 0x000fe40007f1e0ff */
[----:B------:R-:W-:Y:S02]  /*0a00*/  IADD3 R6, P1, PT, R2, 0x4, RZ ;  /* 0x0000000402067810 */ /* 0x000fe40007f3e0ff */
[----:B------:R-:W-:Y:S02]  /*0a10*/  IADD3.X R14, PT, PT, R14, -0x1, RZ, P0, !PT ;  /* 0xffffffff0e0e7810 */ /* 0x000fe400007fe4ff */
[----:B------:R-:W-:Y:S01]  /*0a20*/  ISETP.NE.U32.AND P0, PT, R13, RZ, PT ;  /* 0x000000ff0d00720c */ /* 0x000fe20003f05070 */
[----:B------:R-:W-:-:S03]  /*0a30*/  IMAD.X R7, RZ, RZ, R3, P1 ;  /* 0x000000ffff077224 */ /* 0x000fc600008e0603 */
[----:B------:R-:W-:Y:S01]  /*0a40*/  ISETP.NE.AND.EX P0, PT, R14, RZ, PT, P0 ;  /* 0x000000ff0e00720c */ /* 0x000fe20003f05300 */
[----:B--2---:R-:W-:-:S05]  /*0a50*/  IMAD.IADD R5, R0, 0x1, R5 ;  /* 0x0000000100057824 */ /* 0x004fca00078e0205 */
[----:B------:R0:W-:Y:S07]  /*0a60*/  STG.E desc[UR6][R2.64], R5 ;  /* 0x0000000502007986 */ /* 0x0001ee000c101906 */
[----:B------:R-:W-:Y:S05]  /*0a70*/  @P0 BRA `(.L_x_4) ;  /* 0xfffffffc00cc0947 */ /* 0x000fea000383ffff */
[----:B------:R-:W-:Y:S05]  /*0a80*/  EXIT ;  /* 0x000000000000794d */ /* 0x000fea0003800000 */
.L_x_5:
        /* <DEDUP_REMOVED lines=15> */
.L_x_15:


//--------------------- .text._Z17block_linear_scanPiS_i --------------------------
	.section	.text._Z17block_linear_scanPiS_i,"ax",@progbits
	.align	128
        .global         _Z17block_linear_scanPiS_i
        .type           _Z17block_linear_scanPiS_i,@function
        .size           _Z17block_linear_scanPiS_i,(.L_x_16 - _Z17block_linear_scanPiS_i)
        .other          _Z17block_linear_scanPiS_i,@"STO_CUDA_ENTRY STV_DEFAULT"
_Z17block_linear_scanPiS_i:
.text._Z17block_linear_scanPiS_i:
[----:B------:R-:W-:Y:S01]  /*0000*/  LDC R1, c[0x0][0x37c] ;  /* 0x0000df00ff017b82 */ /* 0x000fe20000000800 */
[----:B------:R-:W0:Y:S02]  /*0010*/  S2R R0, SR_TID.X ;  /* 0x0000000000007919 */ /* 0x000e240000002100 */
[----:B0-----:R-:W-:-:S13]  /*0020*/  ISETP.NE.AND P0, PT, R0, RZ, PT ;  /* 0x000000ff0000720c */ /* 0x001fda0003f05270 */
[----:B------:R-:W-:Y:S05]  /*0030*/  @P0 EXIT ;  /* 0x000000000000094d */ /* 0x000fea0003800000 */
[----:B------:R-:W0:Y:S01]  /*0040*/  S2R R0, SR_CTAID.X ;  /* 0x0000000000007919 */ /* 0x000e220000002500 */
[----:B------:R-:W0:Y:S01]  /*0050*/  LDC R3, c[0x0][0x360] ;  /* 0x0000d800ff037b82 */ /* 0x000e220000000800 */
[----:B------:R-:W1:Y:S01]  /*0060*/  LDCU.64 UR4, c[0x0][0x358] ;  /* 0x00006b00ff0477ac */ /* 0x000e620008000a00 */
[----:B------:R-:W-:Y:S02]  /*0070*/  IMAD.MOV.U32 R19, RZ, RZ, RZ ;  /* 0x000000ffff137224 */ /* 0x000fe400078e00ff */
[----:B0-----:R-:W-:-:S05]  /*0080*/  IMAD R4, R0, R3, RZ ;  /* 0x0000000300047224 */ /* 0x001fca00078e02ff */
[----:B------:R-:W-:-:S13]  /*0090*/  ISETP.GT.U32.AND P0, PT, R4, 0x5f5e0ff, PT ;  /* 0x05f5e0ff0400780c */ /* 0x000fda0003f04070 */
[----:B-1----:R-:W-:Y:S05]  /*00a0*/  @P0 BRA `(.L_x_6) ;  /* 0x0000000800ac0947 */ /* 0x002fea0003800000 */
[----:B------:R-:W-:Y:S01]  /*00b0*/  IADD3 R3, P1, PT, R3, -0x1, RZ ;  /* 0xffffffff03037810 */ /* 0x000fe20007f3e0ff */
[----:B------:R-:W-:Y:S01]  /*00c0*/  IMAD.MOV.U32 R19, RZ, RZ, RZ ;  /* 0x000000ffff137224 */ /* 0x000fe200078e00ff */
[----:B------:R-:W-:Y:S01]  /*00d0*/  IADD3 R2, P2, PT, -R4, 0x5f5e0ff, RZ ;  /* 0x05f5e0ff04027810 */ /* 0x000fe20007f5e1ff */
[----:B------:R-:W-:Y:S02]  /*00e0*/  IMAD.MOV.U32 R6, RZ, RZ, RZ ;  /* 0x000000ffff067224 */ /* 0x000fe400078e00ff */
[----:B------:R-:W-:Y:S01]  /*00f0*/  IMAD.X R5, RZ, RZ, -0x1, P1 ;  /* 0xffffffffff057424 */ /* 0x000fe200008e06ff */
[----:B------:R-:W-:Y:S01]  /*0100*/  ISETP.LT.U32.AND P0, PT, R3, R2, PT ;  /* 0x000000020300720c */ /* 0x000fe20003f01070 */
[----:B------:R-:W-:-:S05]  /*0110*/  IMAD.X R8, RZ, RZ, -0x1, P2 ;  /* 0xffffffffff087424 */ /* 0x000fca00010e06ff */
[----:B------:R-:W-:-:S04]  /*0120*/  ISETP.LT.U32.AND.EX P0, PT, R5, R8, PT, P0 ;  /* 0x000000080500720c */ /* 0x000fc80003f01100 */
[----:B------:R-:W-:Y:S02]  /*0130*/  SEL R2, R3, R2, P0 ;  /* 0x0000000203027207 */ /* 0x000fe40000000000 */
[----:B------:R-:W-:Y:S01]  /*0140*/  SEL R8, R5, R8, P0 ;  /* 0x0000000805087207 */ /* 0x000fe20000000000 */
[----:B------:R-:W-:Y:S01]  /*0150*/  IMAD.MOV.U32 R5, RZ, RZ, RZ ;  /* 0x000000ffff057224 */ /* 0x000fe200078e00ff */
[C---:B------:R-:W-:Y:S02]  /*0160*/  ISETP.GE.U32.AND P0, PT, R2.reuse, 0x3, PT ;  /* 0x000000030200780c */ /* 0x040fe40003f06070 */
[----:B------:R-:W-:Y:S02]  /*0170*/  IADD3 R2, P1, PT, R2, 0x1, RZ ;  /* 0x0000000102027810 */ /* 0x000fe40007f3e0ff */
[----:B------:R-:W-:Y:S02]  /*0180*/  ISETP.GE.U32.AND.EX P0, PT, R8, RZ, PT, P0 ;  /* 0x000000ff0800720c */ /* 0x000fe40003f06100 */
[----:B------:R-:W-:Y:S01]  /*0190*/  LOP3.LUT R7, R2, 0x3, RZ, 0xc0, !PT ;  /* 0x0000000302077812 */ /* 0x000fe200078ec0ff */
[----:B------:R-:W-:-:S10]  /*01a0*/  IMAD.X R8, RZ, RZ, R8, P1 ;  /* 0x000000ffff087224 */ /* 0x000fd400008e0608 */
[----:B------:R-:W-:Y:S05]  /*01b0*/  @!P0 BRA `(.L_x_7) ;  /* 0x0000000800108947 */ /* 0x000fea0003800000 */
[----:B------:R-:W0:Y:S01]  /*01c0*/  LDC.64 R10, c[0x0][0x380] ;  /* 0x0000e000ff0a7b82 */ /* 0x000e220000000a00 */
[----:B------:R-:W-:Y:S01]  /*01d0*/  LOP3.LUT R5, R2, 0xfffffffc, RZ, 0xc0, !PT ;  /* 0xfffffffc02057812 */ /* 0x000fe200078ec0ff */
[----:B------:R-:W-:Y:S02]  /*01e0*/  IMAD.MOV.U32 R6, RZ, RZ, R8 ;  /* 0x000000ffff067224 */ /* 0x000fe400078e0008 */
[----:B------:R-:W-:Y:S01]  /*01f0*/  IMAD.MOV.U32 R19, RZ, RZ, RZ ;  /* 0x000000ffff137224 */ /* 0x000fe200078e00ff */
[----:B------:R-:W-:Y:S01]  /*0200*/  ISETP.GT.U32.AND P0, PT, R5, RZ, PT ;  /* 0x000000ff0500720c */ /* 0x000fe20003f04070 */
[----:B------:R-:W-:-:S03]  /*0210*/  IMAD.MOV.U32 R9, RZ, RZ, R5 ;  /* 0x000000ffff097224 */ /* 0x000fc600078e0005 */
[----:B------:R-:W-:Y:S02]  /*0220*/  ISETP.GT.AND.EX P0, PT, R8, RZ, PT, P0 ;  /* 0x000000ff0800720c */ /* 0x000fe40003f04300 */
[----:B0-----:R-:W-:-:S04]  /*0230*/  LEA R2, P1, R4, R10, 0x2 ;  /* 0x0000000a04027211 */ /* 0x001fc800078210ff */
[----:B------:R-:W-:Y:S02]  /*0240*/  LEA.HI.X R3, R4, R11, RZ, 0x2, P1 ;  /* 0x0000000b04037211 */ /* 0x000fe400008f14ff */
[----:B------:R-:W-:-:S05]  /*0250*/  IADD3 R2, P1, PT, R2, 0x8, RZ ;  /* 0x0000000802027810 */ /* 0x000fca0007f3e0ff */
[----:B------:R-:W-:Y:S01]  /*0260*/  IMAD.X R3, RZ, RZ, R3, P1 ;  /* 0x000000ffff037224 */ /* 0x000fe200008e0603 */
[----:B------:R-:W-:Y:S07]  /*0270*/  @!P0 BRA `(.L_x_8) ;  /* 0x00000004008c8947 */ /* 0x000fee0003800000 */
[----:B------:R-:W-:Y:S02]  /*0280*/  ISETP.GT.U32.AND P1, PT, R9, 0xc, PT ;  /* 0x0000000c0900780c */ /* 0x000fe40003f24070 */
[----:B------:R-:W-:Y:S02]  /*0290*/  PLOP3.LUT P0, PT, PT, PT, PT, 0x80, 0x8 ;  /* 0x000000000008781c */ /* 0x000fe40003f0f070 */
[----:B------:R-:W-:-:S13]  /*02a0*/  ISETP.GT.AND.EX P1, PT, R8, RZ, PT, P1 ;  /* 0x000000ff0800720c */ /* 0x000fda0003f24310 */
[----:B------:R-:W-:Y:S05]  /*02b0*/  @!P1 BRA `(.L_x_9) ;  /* 0x0000000000e89947 */ /* 0x000fea0003800000 */
[----:B------:R-:W-:-:S13]  /*02c0*/  PLOP3.LUT P0, PT, PT, PT, PT, 0x8, 0x80 ;  /* 0x000000000080781c */ /* 0x000fda0003f0e170 */
.L_x_10:
[----:B------:R-:W2:Y:S04]  /*02d0*/  LDG.E R26, desc[UR4][R2.64+-0x8] ;  /* 0xfffff804021a7981 */ /* 0x000ea8000c1e1900 */
[----:B------:R-:W3:Y:S04]  /*02e0*/  LDG.E R28, desc[UR4][R2.64+-0x4] ;  /* 0xfffffc04021c7981 */ /* 0x000ee8000c1e1900 */
[----:B------:R-:W4:Y:S04]  /*02f0*/  LDG.E R21, desc[UR4][R2.64] ;  /* 0x0000000402157981 */ /* 0x000f28000c1e1900 */
[----:B------:R-:W5:Y:S04]  /*0300*/  LDG.E R23, desc[UR4][R2.64+0x4] ;  /* 0x0000040402177981 */ /* 0x000f68000c1e1900 */
        /* <DEDUP_REMOVED lines=11> */
[----:B------:R-:W5:Y:S01]  /*03c0*/  LDG.E R11, desc[UR4][R2.64+0x34] ;  /* 0x00003404020b7981 */ /* 0x000f62000c1e1900 */
[----:B------:R-:W-:-:S04]  /*03d0*/  IADD3 R9, P1, PT, R9, -0x10, RZ ;  /* 0xfffffff009097810 */ /* 0x000fc80007f3e0ff */
[----:B------:R-:W-:Y:S02]  /*03e0*/  IADD3.X R8, PT, PT, R8, -0x1, RZ, P1, !PT ;  /* 0xffffffff08087810 */ /* 0x000fe40000ffe4ff */
[----:B------:R-:W-:-:S04]  /*03f0*/  ISETP.GT.U32.AND P1, PT, R9, 0xc, PT ;  /* 0x0000000c0900780c */ /* 0x000fc80003f24070 */
[----:B------:R-:W-:Y:S01]  /*0400*/  ISETP.GT.AND.EX P1, PT, R8, RZ, PT, P1 ;  /* 0x000000ff0800720c */ /* 0x000fe20003f24310 */
[----:B--2---:R-:W-:-:S04]  /*0410*/  IMAD.IADD R19, R26, 0x1, R19 ;  /* 0x000000011a137824 */ /* 0x004fc800078e0213 */
[----:B---3--:R-:W-:Y:S01]  /*0420*/  IMAD.IADD R25, R19, 0x1, R28 ;  /* 0x0000000113197824 */ /* 0x008fe200078e021c */
[----:B------:R-:W-:Y:S04]  /*0430*/  STG.E desc[UR4][R2.64+-0x8], R19 ;  /* 0xfffff81302007986 */ /* 0x000fe8000c101904 */
[----:B----4-:R-:W-:Y:S01]  /*0440*/  IADD3 R21, PT, PT, R25, R21, RZ ;  /* 0x0000001519157210 */ /* 0x010fe20007ffe0ff */
[----:B------:R-:W-:Y:S04]  /*0450*/  STG.E desc[UR4][R2.64+-0x4], R25 ;  /* 0xfffffc1902007986 */ /* 0x000fe8000c101904 */
[----:B-----5:R-:W-:Y:S01]  /*0460*/  IMAD.IADD R23, R21, 0x1, R23 ;  /* 0x0000000115177824 */ /* 0x020fe200078e0217 */
        /* <DEDUP_REMOVED lines=18> */
[----:B------:R-:W-:Y:S04]  /*0590*/  STG.E desc[UR4][R2.64+0x24], R12 ;  /* 0x0000240c02007986 */ /* 0x000fe8000c101904 */
[----:B------:R-:W-:Y:S01]  /*05a0*/  IADD3 R15, PT, PT, R16, R15, RZ ;  /* 0x0000000f100f7210 */ /* 0x000fe20007ffe0ff */
[----:B------:R-:W-:Y:S01]  /*05b0*/  STG.E desc[UR4][R2.64+0x28], R16 ;  /* 0x0000281002007986 */ /* 0x000fe2000c101904 */
[----:B0-----:R-:W-:-:S03]  /*05c0*/  IADD3 R10, P2, PT, R2, 0x40, RZ ;  /* 0x00000040020a7810 */ /* 0x001fc60007f5e0ff */
[----:B------:R-:W-:Y:S01]  /*05d0*/  IMAD.IADD R14, R15, 0x1, R14 ;  /* 0x000000010f0e7824 */ /* 0x000fe200078e020e */
[----:B------:R-:W-:Y:S03]  /*05e0*/  STG.E desc[UR4][R2.64+0x2c], R15 ;  /* 0x00002c0f02007986 */ /* 0x000fe6000c101904 */
[----:B------:R-:W-:Y:S01]  /*05f0*/  IMAD.IADD R19, R14, 0x1, R11 ;  /* 0x000000010e137824 */ /* 0x000fe200078e020b */
[----:B------:R-:W-:Y:S01]  /*0600*/  STG.E desc[UR4][R2.64+0x30], R14 ;  /* 0x0000300e02007986 */ /* 0x000fe2000c101904 */
[----:B------:R-:W-:-:S03]  /*0610*/  IMAD.X R11, RZ, RZ, R3, P2 ;  /* 0x000000ffff0b7224 */ /* 0x000fc600010e0603 */
[----:B------:R0:W-:Y:S02]  /*0620*/  STG.E desc[UR4][R2.64+0x34], R19 ;  /* 0x0000341302007986 */ /* 0x0001e4000c101904 */
[----:B0-----:R-:W-:Y:S02]  /*0630*/  IMAD.MOV.U32 R2, RZ, RZ, R10 ;  /* 0x000000ffff027224 */ /* 0x001fe400078e000a */
[----:B------:R-:W-:Y:S01]  /*0640*/  IMAD.MOV.U32 R3, RZ, RZ, R11 ;  /* 0x000000ffff037224 */ /* 0x000fe200078e000b */
[----:B------:R-:W-:Y:S06]  /*0650*/  @P1 BRA `(.L_x_10) ;  /* 0xfffffffc001c1947 */ /* 0x000fec000383ffff */
.L_x_9:
[----:B------:R-:W-:-:S04]  /*0660*/  ISETP.GT.U32.AND P1, PT, R9, 0x4, PT ;  /* 0x000000040900780c */ /* 0x000fc80003f24070 */
[----:B------:R-:W-:-:S13]  /*0670*/  ISETP.GT.AND.EX P1, PT, R8, RZ, PT, P1 ;  /* 0x000000ff0800720c */ /* 0x000fda0003f24310 */
[----:B------:R-:W-:Y:S05]  /*0680*/  @!P1 BRA `(.L_x_11) ;  /* 0x00000000007c9947 */ /* 0x000fea0003800000 */
        /* <DEDUP_REMOVED lines=8> */
[----:B------:R-:W-:-:S02]  /*0710*/  IADD3 R9, P1, PT, R9, -0x8, RZ ;  /* 0xfffffff809097810 */ /* 0x000fc40007f3e0ff */
[----:B------:R-:W-:Y:S02]  /*0720*/  PLOP3.LUT P0, PT, PT, PT, PT, 0x8, 0x80 ;  /* 0x000000000080781c */ /* 0x000fe40003f0e170 */
[----:B------:R-:W-:Y:S01]  /*0730*/  IADD3.X R8, PT, PT, R8, -0x1, RZ, P1, !PT ;  /* 0xffffffff08087810 */ /* 0x000fe20000ffe4ff */
[----:B--2---:R-:W-:Y:S01]  /*0740*/  IMAD.IADD R11, R19, 0x1, R10 ;  /* 0x00000001130b7824 */ /* 0x004fe200078e020a */
[----:B------:R-:W-:-:S03]  /*0750*/  IADD3 R10, P2, PT, R2, 0x20, RZ ;  /* 0x00000020020a7810 */ /* 0x000fc60007f5e0ff */
[----:B---3--:R-:W-:Y:S01]  /*0760*/  IMAD.IADD R13, R11, 0x1, R12 ;  /* 0x000000010b0d7824 */ /* 0x008fe200078e020c */
[----:B------:R0:W-:Y:S03]  /*0770*/  STG.E desc[UR4][R2.64+-0x8], R11 ;  /* 0xfffff80b02007986 */ /* 0x0001e6000c101904 */
[----:B----4-:R-:W-:Y:S01]  /*0780*/  IMAD.IADD R15, R13, 0x1, R14 ;  /* 0x000000010d0f7824 */ /* 0x010fe200078e020e */
[----:B------:R-:W-:Y:S03]  /*0790*/  STG.E desc[UR4][R2.64+-0x4], R13 ;  /* 0xfffffc0d02007986 */ /* 0x000fe6000c101904 */
[----:B-----5:R-:W-:Y:S01]  /*07a0*/  IMAD.IADD R17, R15, 0x1, R16 ;  /* 0x000000010f117824 */ /* 0x020fe200078e0210 */
[----:B------:R-:W-:Y:S03]  /*07b0*/  STG.E desc[UR4][R2.64], R15 ;  /* 0x0000000f02007986 */ /* 0x000fe6000c101904 */
[----:B------:R-:W-:Y:S01]  /*07c0*/  IMAD.IADD R21, R17, 0x1, R18 ;  /* 0x0000000111157824 */ /* 0x000fe200078e0212 */
[----:B------:R-:W-:Y:S01]  /*07d0*/  STG.E desc[UR4][R2.64+0x4], R17 ;  /* 0x0000041102007986 */ /* 0x000fe2000c101904 */
[----:B0-----:R-:W-:-:S03]  /*07e0*/  IMAD.X R11, RZ, RZ, R3, P2 ;  /* 0x000000ffff0b7224 */ /* 0x001fc600010e0603 */
[----:B------:R-:W-:Y:S01]  /*07f0*/  IADD3 R23, PT, PT, R21, R20, RZ ;  /* 0x0000001415177210 */ /* 0x000fe20007ffe0ff */
[----:B------:R-:W-:Y:S04]  /*0800*/  STG.E desc[UR4][R2.64+0x8], R21 ;  /* 0x0000081502007986 */ /* 0x000fe8000c101904 */
[----:B------:R-:W-:Y:S01]  /*0810*/  IMAD.IADD R25, R23, 0x1, R22 ;  /* 0x0000000117197824 */ /* 0x000fe200078e0216 */
[----:B------:R-:W-:Y:S03]  /*0820*/  STG.E desc[UR4][R2.64+0xc], R23 ;  /* 0x00000c1702007986 */ /* 0x000fe6000c101904 */
[----:B------:R-:W-:Y:S01]  /*0830*/  IMAD.IADD R19, R25, 0x1, R24 ;  /* 0x0000000119137824 */ /* 0x000fe200078e0218 */
[----:B------:R-:W-:Y:S04]  /*0840*/  STG.E desc[UR4][R2.64+0x10], R25 ;  /* 0x0000101902007986 */ /* 0x000fe8000c101904 */
[----:B------:R0:W-:Y:S02]  /*0850*/  STG.E desc[UR4][R2.64+0x14], R19 ;  /* 0x0000141302007986 */ /* 0x0001e4000c101904 */
[----:B0-----:R-:W-:-:S02]  /*0860*/  IMAD.MOV.U32 R2, RZ, RZ, R10 ;  /* 0x000000ffff027224 */ /* 0x001fc400078e000a */
[----:B------:R-:W-:-:S07]  /*0870*/  IMAD.MOV.U32 R3, RZ, RZ, R11 ;  /* 0x000000ffff037224 */ /* 0x000fce00078e000b */
.L_x_11:
[----:B------:R-:W-:-:S04]  /*0880*/  ISETP.NE.U32.AND P1, PT, R9, RZ, PT ;  /* 0x000000ff0900720c */ /* 0x000fc80003f25070 */
[----:B------:R-:W-:-:S13]  /*0890*/  ISETP.NE.OR.EX P0, PT, R8, RZ, P0, P1 ;  /* 0x000000ff0800720c */ /* 0x000fda0000705710 */
[----:B------:R-:W-:Y:S05]  /*08a0*/  @!P0 BRA `(.L_x_7) ;  /* 0x0000000000548947 */ /* 0x000fea0003800000 */
.L_x_8:
[----:B------:R-:W2:Y:S04]  /*08b0*/  LDG.E R10, desc[UR4][R2.64+-0x8] ;  /* 0xfffff804020a7981 */ /* 0x000ea8000c1e1900 */
[----:B------:R-:W3:Y:S04]  /*08c0*/  LDG.E R12, desc[UR4][R2.64+-0x4] ;  /* 0xfffffc04020c7981 */ /* 0x000ee8000c1e1900 */
[----:B------:R-:W4:Y:S04]  /*08d0*/  LDG.E R14, desc[UR4][R2.64] ;  /* 0x00000004020e7981 */ /* 0x000f28000c1e1900 */
[----:B------:R-:W5:Y:S01]  /*08e0*/  LDG.E R16, desc[UR4][R2.64+0x4] ;  /* 0x0000040402107981 */ /* 0x000f62000c1e1900 */
[----:B------:R-:W-:-:S04]  /*08f0*/  IADD3 R9, P0, PT, R9, -0x4, RZ ;  /* 0xfffffffc09097810 */ /* 0x000fc80007f1e0ff */
[----:B------:R-:W-:Y:S02]  /*0900*/  IADD3.X R8, PT, PT, R8, -0x1, RZ, P0, !PT ;  /* 0xffffffff08087810 */ /* 0x000fe400007fe4ff */
[----:B------:R-:W-:-:S04]  /*0910*/  ISETP.NE.U32.AND P0, PT, R9, RZ, PT ;  /* 0x000000ff0900720c */ /* 0x000fc80003f05070 */
[----:B------:R-:W-:Y:S01]  /*0920*/  ISETP.NE.AND.EX P0, PT, R8, RZ, PT, P0 ;  /* 0x000000ff0800720c */ /* 0x000fe20003f05300 */
[----:B--2---:R-:W-:Y:S01]  /*0930*/  IMAD.IADD R11, R10, 0x1, R19 ;  /* 0x000000010a0b7824 */ /* 0x004fe200078e0213 */
[----:B------:R-:W-:-:S03]  /*0940*/  IADD3 R10, P1, PT, R2, 0x10, RZ ;  /* 0x00000010020a7810 */ /* 0x000fc60007f3e0ff */
[----:B---3--:R-:W-:Y:S01]  /*0950*/  IMAD.IADD R13, R11, 0x1, R12 ;  /* 0x000000010b0d7824 */ /* 0x008fe200078e020c */
[----:B------:R-:W-:Y:S01]  /*0960*/  STG.E desc[UR4][R2.64+-0x8], R11 ;  /* 0xfffff80b02007986 */ /* 0x000fe2000c101904 */
[----:B------:R-:W-:Y:S02]  /*0970*/  IMAD.X R17, RZ, RZ, R3, P1 ;  /* 0x000000ffff117224 */ /* 0x000fe400008e0603 */
[----:B----4-:R-:W-:Y:S01]  /*0980*/  IMAD.IADD R15, R13, 0x1, R14 ;  /* 0x000000010d0f7824 */ /* 0x010fe200078e020e */
[----:B------:R-:W-:Y:S03]  /*0990*/  STG.E desc[UR4][R2.64+-0x4], R13 ;  /* 0xfffffc0d02007986 */ /* 0x000fe6000c101904 */
[----:B-----5:R-:W-:Y:S01]  /*09a0*/  IMAD.IADD R19, R15, 0x1, R16 ;  /* 0x000000010f137824 */ /* 0x020fe200078e0210 */
[----:B------:R-:W-:Y:S04]  /*09b0*/  STG.E desc[UR4][R2.64], R15 ;  /* 0x0000000f02007986 */ /* 0x000fe8000c101904 */
[----:B------:R0:W-:Y:S02]  /*09c0*/  STG.E desc[UR4][R2.64+0x4], R19 ;  /* 0x0000041302007986 */ /* 0x0001e4000c101904 */
[----:B0-----:R-:W-:Y:S01]  /*09d0*/  MOV R2, R10 ;  /* 0x0000000a00027202 */ /* 0x001fe20000000f00 */
[----:B------:R-:W-:Y:S01]  /*09e0*/  IMAD.MOV.U32 R3, RZ, RZ, R17 ;  /* 0x000000ffff037224 */ /* 0x000fe200078e0011 */
[----:B------:R-:W-:Y:S06]  /*09f0*/  @P0 BRA `(.L_x_8) ;  /* 0xfffffffc00ac0947 */ /* 0x000fec000383ffff */
.L_x_7:
[----:B------:R-:W-:-:S04]  /*0a00*/  ISETP.NE.U32.AND P0, PT, R7, RZ, PT ;  /* 0x000000ff0700720c */ /* 0x000fc80003f05070 */
[----:B------:R-:W-:-:S13]  /*0a10*/  ISETP.NE.AND.EX P0, PT, RZ, RZ, PT, P0 ;  /* 0x000000ffff00720c */ /* 0x000fda0003f05300 */
[----:B------:R-:W-:Y:S05]  /*0a20*/  @!P0 BRA `(.L_x_6) ;  /* 0x00000000004c8947 */ /* 0x000fea0003800000 */
[----:B------:R-:W0:Y:S01]  /*0a30*/  LDC.64 R2, c[0x0][0x380] ;  /* 0x0000e000ff027b82 */ /* 0x000e220000000a00 */
[----:B------:R-:W-:Y:S02]  /*0a40*/  IADD3 R9, P0, PT, R4, R5, RZ ;  /* 0x0000000504097210 */ /* 0x000fe40007f1e0ff */
[----:B------:R-:W-:-:S03]  /*0a50*/  IADD3 R7, P2, PT, RZ, -R7, RZ ;  /* 0x80000007ff077210 */ /* 0x000fc60007f5e0ff */
[----:B------:R-:W-:Y:S02]  /*0a60*/  IMAD.X R6, RZ, RZ, R6, P0 ;  /* 0x000000ffff067224 */ /* 0x000fe400000e0606 */
[----:B------:R-:W-:Y:S01]  /*0a70*/  IMAD.X R5, RZ, RZ, -0x1, P2 ;  /* 0xffffffffff057424 */ /* 0x000fe200010e06ff */
[----:B0-----:R-:W-:-:S04]  /*0a80*/  LEA R4, P1, R9, R2, 0x2 ;  /* 0x0000000209047211 */ /* 0x001fc800078210ff */
[----:B------:R-:W-:-:S09]  /*0a90*/  LEA.HI.X R9, R9, R3, R6, 0x2, P1 ;  /* 0x0000000309097211 */ /* 0x000fd200008f1406 */
.L_x_12:
[----:B0-----:R-:W-:Y:S02]  /*0aa0*/  IMAD.MOV.U32 R2, RZ, RZ, R4 ;  /* 0x000000ffff027224 */ /* 0x001fe400078e0004 */
[----:B------:R-:W-:-:S05]  /*0ab0*/  IMAD.MOV.U32 R3, RZ, RZ, R9 ;  /* 0x000000ffff037224 */ /* 0x000fca00078e0009 */
[----:B------:R-:W2:Y:S01]  /*0ac0*/  LDG.E R4, desc[UR4][R2.64] ;  /* 0x0000000402047981 */ /* 0x000ea2000c1e1900 */
[----:B------:R-:W-:-:S05]  /*0ad0*/  IADD3 R7, P0, PT, R7, 0x1, RZ ;  /* 0x0000000107077810 */ /* 0x000fca0007f1e0ff */
[----:B------:R-:W-:Y:S01]  /*0ae0*/  IMAD.X R5, RZ, RZ, R5, P0 ;  /* 0x000000ffff057224 */ /* 0x000fe200000e0605 */
[----:B------:R-:W-:-:S04]  /*0af0*/  ISETP.NE.U32.AND P0, PT, R7, RZ, PT ;  /* 0x000000ff0700720c */ /* 0x000fc80003f05070 */
[----:B------:R-:W-:Y:S01]  /*0b00*/  ISETP.NE.AND.EX P0, PT, R5, RZ, PT, P0 ;  /* 0x000000ff0500720c */ /* 0x000fe20003f05300 */
[----:B--2---:R-:W-:Y:S01]  /*0b10*/  IMAD.IADD R19, R4, 0x1, R19 ;  /* 0x0000000104137824 */ /* 0x004fe200078e0213 */
[----:B------:R-:W-:-:S04]  /*0b20*/  IADD3 R4, P1, PT, R2, 0x4, RZ ;  /* 0x0000000402047810 */ /* 0x000fc80007f3e0ff */
[----:B------:R0:W-:Y:S01]  /*0b30*/  STG.E desc[UR4][R2.64], R19 ;  /* 0x0000001302007986 */ /* 0x0001e2000c101904 */
[----:B------:R-:W-:-:S06]  /*0b40*/  IMAD.X R9, RZ, RZ, R3, P1 ;  /* 0x000000ffff097224 */ /* 0x000fcc00008e0603 */
[----:B------:R-:W-:Y:S05]  /*0b50*/  @P0 BRA `(.L_x_12) ;  /* 0xfffffffc00d00947 */ /* 0x000fea000383ffff */
.L_x_6:
[----:B------:R-:W1:Y:S02]  /*0b60*/  LDCU.64 UR6, c[0x0][0x388] ;  /* 0x00007100ff0677ac */ /* 0x000e640008000a00 */
[----:B-1----:R-:W-:-:S04]  /*0b70*/  ISETP.NE.U32.AND P0, PT, RZ, UR6, PT ;  /* 0x00000006ff007c0c */ /* 0x002fc8000bf05070 */
[----:B------:R-:W-:-:S13]  /*0b80*/  ISETP.NE.AND.EX P0, PT, RZ, UR7, PT, P0 ;  /* 0x00000007ff007c0c */ /* 0x000fda000bf05300 */
[----:B------:R-:W-:Y:S05]  /*0b90*/  @!P0 EXIT ;  /* 0x000000000000894d */ /* 0x000fea0003800000 */
[----:B0-----:R-:W0:Y:S02]  /*0ba0*/  LDC.64 R2, c[0x0][0x388] ;  /* 0x0000e200ff027b82 */ /* 0x001e240000000a00 */
[----:B0-----:R-:W-:-:S05]  /*0bb0*/  IMAD.WIDE.U32 R2, R0, 0x4, R2 ;  /* 0x0000000400027825 */ /* 0x001fca00078e0002 */
[----:B------:R-:W-:Y:S01]  /*0bc0*/  STG.E desc[UR4][R2.64], R19 ;  /* 0x0000001302007986 */ /* 0x000fe2000c101904 */
[----:B------:R-:W-:Y:S05]  /*0bd0*/  EXIT ;  /* 0x000000000000794d */ /* 0x000fea0003800000 */
.L_x_13:
        /* <DEDUP_REMOVED lines=10> */
.L_x_16:


//--------------------- .nv.shared.reserved.0     --------------------------
	.section	.nv.shared.reserved.0,"aw",@nobits
	.weak		__nv_reservedSMEM_offset_0_alias
	.size		__nv_reservedSMEM_offset_0_alias, 0, 64
	.other		__nv_reservedSMEM_offset_0_alias,@"STO_CUDA_RESERVED_SHARED STV_DEFAULT"
__nv_reservedSMEM_offset_0_alias:
	.zero		0
	.zero		64


//--------------------- .nv.constant0._Z11add_offsetsPiS_i --------------------------
	.section	.nv.constant0._Z11add_offsetsPiS_i,"a",@progbits
	.sectionflags	@""
	.align	4
.nv.constant0._Z11add_offsetsPiS_i:
	.zero		916


//--------------------- .nv.constant0._Z10add_blocksPii --------------------------
	.section	.nv.constant0._Z10add_blocksPii,"a",@progbits
	.sectionflags	@""
	.align	4
.nv.constant0._Z10add_blocksPii:
	.zero		908


//--------------------- .nv.constant0._Z17block_linear_scanPiS_i --------------------------
	.section	.nv.constant0._Z17block_linear_scanPiS_i,"a",@progbits
	.sectionflags	@""
	.align	4
.nv.constant0._Z17block_linear_scanPiS_i:
	.zero		916


//--------------------- SYMBOLS --------------------------

	.type		.nv.reservedSmem.offset0,@object
	.size		.nv.reservedSmem.offset0,0x4
